//
// Generated by NVIDIA NVVM Compiler
//
// Compiler Build ID: CL-36424714
// Cuda compilation tools, release 13.0, V13.0.88
// Based on NVVM 20.0.0
//

.version 9.0
.target sm_100
.address_size 64

	// .globl	_Z7kernelBPfS_
.global .align 4 .b8 __cudart_i2opi_f[24] = {65, 144, 67, 60, 153, 149, 98, 219, 192, 221, 52, 245, 209, 87, 39, 252, 41, 21, 68, 78, 110, 131, 249, 162};

.visible .entry _Z7kernelBPfS_(
	.param .u64 .ptr .align 1 _Z7kernelBPfS__param_0,
	.param .u64 .ptr .align 1 _Z7kernelBPfS__param_1
)
{
	.local .align 4 .b8 	__local_depot0[28];
	.reg .b64 	%SP;
	.reg .b64 	%SPL;
	.reg .pred 	%p<18>;
	.reg .b32 	%r<83>;
	.reg .b32 	%f<49>;
	.reg .b64 	%rd<47>;
	.reg .b64 	%fd<5>;

	mov.u64 	%SPL, __local_depot0;
	ld.param.u64 	%rd16, [_Z7kernelBPfS__param_0];
	ld.param.u64 	%rd17, [_Z7kernelBPfS__param_1];
	add.u64 	%rd1, %SPL, 0;
	mov.u32 	%r29, %tid.x;
	mov.u32 	%r30, %ctaid.x;
	mov.u32 	%r31, %ntid.x;
	mad.lo.s32 	%r1, %r30, %r31, %r29;
	setp.gt.s32 	%p1, %r1, 1048575;
	@%p1 bra 	$L__BB0_18;
	cvta.to.global.u64 	%rd19, %rd16;
	mul.wide.s32 	%rd20, %r1, 4;
	add.s64 	%rd21, %rd19, %rd20;
	ld.global.f32 	%f1, [%rd21];
	mul.f32 	%f11, %f1, 0f3F22F983;
	cvt.rni.s32.f32 	%r82, %f11;
	cvt.rn.f32.s32 	%f12, %r82;
	fma.rn.f32 	%f13, %f12, 0fBFC90FDA, %f1;
	fma.rn.f32 	%f14, %f12, 0fB3A22168, %f13;
	fma.rn.f32 	%f48, %f12, 0fA7C234C5, %f14;
	abs.f32 	%f3, %f1;
	setp.ltu.f32 	%p2, %f3, 0f47CE4780;
	mov.u32 	%r78, %r82;
	mov.f32 	%f47, %f48;
	@%p2 bra 	$L__BB0_9;
	setp.neu.f32 	%p3, %f3, 0f7F800000;
	@%p3 bra 	$L__BB0_4;
	mov.f32 	%f17, 0f00000000;
	mul.rn.f32 	%f47, %f1, %f17;
	mov.b32 	%r78, 0;
	bra.uni 	$L__BB0_9;
$L__BB0_4:
	mov.b32 	%r3, %f1;
	shl.b32 	%r33, %r3, 8;
	or.b32  	%r4, %r33, -2147483648;
	mov.b64 	%rd43, 0;
	mov.b32 	%r75, 0;
	mov.u64 	%rd41, __cudart_i2opi_f;
	mov.u64 	%rd42, %rd1;
$L__BB0_5:
	.pragma "nounroll";
	ld.global.nc.u32 	%r34, [%rd41];
	mad.wide.u32 	%rd24, %r34, %r4, %rd43;
	shr.u64 	%rd43, %rd24, 32;
	st.local.u32 	[%rd42], %rd24;
	add.s32 	%r75, %r75, 1;
	add.s64 	%rd42, %rd42, 4;
	add.s64 	%rd41, %rd41, 4;
	setp.ne.s32 	%p4, %r75, 6;
	@%p4 bra 	$L__BB0_5;
	shr.u32 	%r35, %r3, 23;
	st.local.u32 	[%rd1+24], %rd43;
	and.b32  	%r7, %r35, 31;
	and.b32  	%r36, %r35, 224;
	add.s32 	%r37, %r36, -128;
	shr.u32 	%r38, %r37, 5;
	mul.wide.u32 	%rd25, %r38, 4;
	sub.s64 	%rd8, %rd1, %rd25;
	ld.local.u32 	%r76, [%rd8+24];
	ld.local.u32 	%r77, [%rd8+20];
	setp.eq.s32 	%p5, %r7, 0;
	@%p5 bra 	$L__BB0_8;
	shf.l.wrap.b32 	%r76, %r77, %r76, %r7;
	ld.local.u32 	%r39, [%rd8+16];
	shf.l.wrap.b32 	%r77, %r39, %r77, %r7;
$L__BB0_8:
	shr.u32 	%r40, %r76, 30;
	shf.l.wrap.b32 	%r41, %r77, %r76, 2;
	shl.b32 	%r42, %r77, 2;
	shr.u32 	%r43, %r41, 31;
	add.s32 	%r44, %r43, %r40;
	neg.s32 	%r45, %r44;
	setp.lt.s32 	%p6, %r3, 0;
	selp.b32 	%r78, %r45, %r44, %p6;
	xor.b32  	%r46, %r41, %r3;
	shr.s32 	%r47, %r41, 31;
	xor.b32  	%r48, %r47, %r41;
	xor.b32  	%r49, %r47, %r42;
	cvt.u64.u32 	%rd26, %r48;
	shl.b64 	%rd27, %rd26, 32;
	cvt.u64.u32 	%rd28, %r49;
	or.b64  	%rd29, %rd27, %rd28;
	cvt.rn.f64.s64 	%fd1, %rd29;
	mul.f64 	%fd2, %fd1, 0d3BF921FB54442D19;
	cvt.rn.f32.f64 	%f15, %fd2;
	neg.f32 	%f16, %f15;
	setp.lt.s32 	%p7, %r46, 0;
	selp.f32 	%f47, %f16, %f15, %p7;
$L__BB0_9:
	setp.ltu.f32 	%p8, %f3, 0f47CE4780;
	mul.rn.f32 	%f18, %f47, %f47;
	and.b32  	%r51, %r78, 1;
	setp.eq.b32 	%p9, %r51, 1;
	selp.f32 	%f19, 0f3F800000, %f47, %p9;
	fma.rn.f32 	%f20, %f18, %f19, 0f00000000;
	fma.rn.f32 	%f21, %f18, 0f37CBAC00, 0fBAB607ED;
	selp.f32 	%f22, %f21, 0fB94D4153, %p9;
	selp.f32 	%f23, 0f3D2AAABB, 0f3C0885E4, %p9;
	fma.rn.f32 	%f24, %f22, %f18, %f23;
	selp.f32 	%f25, 0fBEFFFFFF, 0fBE2AAAA8, %p9;
	fma.rn.f32 	%f26, %f24, %f18, %f25;
	fma.rn.f32 	%f27, %f26, %f20, %f19;
	and.b32  	%r52, %r78, 2;
	setp.eq.s32 	%p10, %r52, 0;
	mov.f32 	%f28, 0f00000000;
	sub.f32 	%f29, %f28, %f27;
	selp.f32 	%f7, %f27, %f29, %p10;
	@%p8 bra 	$L__BB0_17;
	setp.neu.f32 	%p11, %f3, 0f7F800000;
	@%p11 bra 	$L__BB0_12;
	mov.f32 	%f32, 0f00000000;
	mul.rn.f32 	%f48, %f1, %f32;
	mov.b32 	%r82, 0;
	bra.uni 	$L__BB0_17;
$L__BB0_12:
	mov.b32 	%r16, %f1;
	shl.b32 	%r54, %r16, 8;
	or.b32  	%r17, %r54, -2147483648;
	mov.b64 	%rd46, 0;
	mov.b32 	%r79, 0;
	mov.u64 	%rd44, __cudart_i2opi_f;
	mov.u64 	%rd45, %rd1;
$L__BB0_13:
	.pragma "nounroll";
	ld.global.nc.u32 	%r55, [%rd44];
	mad.wide.u32 	%rd32, %r55, %r17, %rd46;
	shr.u64 	%rd46, %rd32, 32;
	st.local.u32 	[%rd45], %rd32;
	add.s32 	%r79, %r79, 1;
	add.s64 	%rd45, %rd45, 4;
	add.s64 	%rd44, %rd44, 4;
	setp.ne.s32 	%p12, %r79, 6;
	@%p12 bra 	$L__BB0_13;
	shr.u32 	%r56, %r16, 23;
	st.local.u32 	[%rd1+24], %rd46;
	and.b32  	%r20, %r56, 31;
	and.b32  	%r57, %r56, 224;
	add.s32 	%r58, %r57, -128;
	shr.u32 	%r59, %r58, 5;
	mul.wide.u32 	%rd33, %r59, 4;
	sub.s64 	%rd15, %rd1, %rd33;
	ld.local.u32 	%r80, [%rd15+24];
	ld.local.u32 	%r81, [%rd15+20];
	setp.eq.s32 	%p13, %r20, 0;
	@%p13 bra 	$L__BB0_16;
	shf.l.wrap.b32 	%r80, %r81, %r80, %r20;
	ld.local.u32 	%r60, [%rd15+16];
	shf.l.wrap.b32 	%r81, %r60, %r81, %r20;
$L__BB0_16:
	shr.u32 	%r61, %r80, 30;
	shf.l.wrap.b32 	%r62, %r81, %r80, 2;
	shl.b32 	%r63, %r81, 2;
	shr.u32 	%r64, %r62, 31;
	add.s32 	%r65, %r64, %r61;
	neg.s32 	%r66, %r65;
	setp.lt.s32 	%p14, %r16, 0;
	selp.b32 	%r82, %r66, %r65, %p14;
	xor.b32  	%r67, %r62, %r16;
	shr.s32 	%r68, %r62, 31;
	xor.b32  	%r69, %r68, %r62;
	xor.b32  	%r70, %r68, %r63;
	cvt.u64.u32 	%rd34, %r69;
	shl.b64 	%rd35, %rd34, 32;
	cvt.u64.u32 	%rd36, %r70;
	or.b64  	%rd37, %rd35, %rd36;
	cvt.rn.f64.s64 	%fd3, %rd37;
	mul.f64 	%fd4, %fd3, 0d3BF921FB54442D19;
	cvt.rn.f32.f64 	%f30, %fd4;
	neg.f32 	%f31, %f30;
	setp.lt.s32 	%p15, %r67, 0;
	selp.f32 	%f48, %f31, %f30, %p15;
$L__BB0_17:
	add.s32 	%r72, %r82, 1;
	mul.rn.f32 	%f33, %f48, %f48;
	and.b32  	%r73, %r82, 1;
	setp.eq.b32 	%p16, %r73, 1;
	selp.f32 	%f34, %f48, 0f3F800000, %p16;
	fma.rn.f32 	%f35, %f33, %f34, 0f00000000;
	fma.rn.f32 	%f36, %f33, 0f37CBAC00, 0fBAB607ED;
	selp.f32 	%f37, 0fB94D4153, %f36, %p16;
	selp.f32 	%f38, 0f3C0885E4, 0f3D2AAABB, %p16;
	fma.rn.f32 	%f39, %f37, %f33, %f38;
	selp.f32 	%f40, 0fBE2AAAA8, 0fBEFFFFFF, %p16;
	fma.rn.f32 	%f41, %f39, %f33, %f40;
	fma.rn.f32 	%f42, %f41, %f35, %f34;
	and.b32  	%r74, %r72, 2;
	setp.eq.s32 	%p17, %r74, 0;
	mov.f32 	%f43, 0f00000000;
	sub.f32 	%f44, %f43, %f42;
	selp.f32 	%f45, %f42, %f44, %p17;
	mul.f32 	%f46, %f7, %f45;
	cvta.to.global.u64 	%rd38, %rd17;
	add.s64 	%rd40, %rd38, %rd20;
	st.global.f32 	[%rd40], %f46;
$L__BB0_18:
	ret;

}


// ===== COMPILED SASS (sm_100) =====

	.target	sm_100

	.elftype	@"ET_EXEC"


//--------------------- .note.nv.tkinfo           --------------------------
	.section	.note.nv.tkinfo,"",@"SHT_NOTE"
	.sectionflags	@"SHF_NOTE_NV_TKINFO"
	.tkinfo
        /*0018*/ 	.word	0x00000002
        /*0030*/ 	.string	""
        /*0030*/ 	.string	"ptxas"
        /*0030*/ 	.string	"Cuda compilation tools, release 13.0, V13.0.88"
        /*0030*/ 	.string	"Build cuda_13.0.r13.0/compiler.36424714_0"
        /*0030*/ 	.string	"-arch sm_100 -m 64 "



//--------------------- .note.nv.cuinfo           --------------------------
	.section	.note.nv.cuinfo,"",@"SHT_NOTE"
	.sectionflags	@"SHF_NOTE_NV_CUINFO"
        /*0018*/ 	.short	0x0002
        /*001a*/ 	.short	0x0064
        /*001c*/ 	.short	0x0082
	.zero		2


//--------------------- .nv.info                  --------------------------
	.section	.nv.info,"",@"SHT_CUDA_INFO"
	.align	4


	//----- nvinfo : EIATTR_REGCOUNT
	.align		4
        /*0000*/ 	.byte	0x04, 0x2f
        /*0002*/ 	.short	(.L_2 - .L_1)
	.align		4
.L_1:
        /*0004*/ 	.word	index@(_Z7kernelBPfS_)
        /*0008*/ 	.word	0x00000015


	//----- nvinfo : EIATTR_FRAME_SIZE
	.align		4
.L_2:
        /*000c*/ 	.byte	0x04, 0x11
        /*000e*/ 	.short	(.L_4 - .L_3)
	.align		4
.L_3:
        /*0010*/ 	.word	index@(_Z7kernelBPfS_)
        /*0014*/ 	.word	0x00000000


	//----- nvinfo : EIATTR_MIN_STACK_SIZE
	.align		4
.L_4:
        /*0018*/ 	.byte	0x04, 0x12
        /*001a*/ 	.short	(.L_6 - .L_5)
	.align		4
.L_5:
        /*001c*/ 	.word	index@(_Z7kernelBPfS_)
        /*0020*/ 	.word	0x00000000
.L_6:


//--------------------- .nv.compat                --------------------------
	.section	.nv.compat,"",@"SHT_CUDA_COMPAT_INFO"
	.align	4
        /*0000*/ 	.byte	0x02, 0x09, 0x00, 0x00, 0x02, 0x02, 0x01, 0x00, 0x02, 0x05, 0x05, 0x00, 0x03, 0x07, 0x01, 0x01
        /*0010*/ 	.byte	0x02, 0x03, 0x00, 0x00, 0x02, 0x06, 0x01, 0x00, 0x04, 0x0b, 0x08, 0x00, 0x01, 0x00, 0x00, 0x00
        /*0020*/ 	.byte	0x00, 0x00, 0x00, 0x00


//--------------------- .nv.info._Z7kernelBPfS_   --------------------------
	.section	.nv.info._Z7kernelBPfS_,"",@"SHT_CUDA_INFO"
	.sectionflags	@""
	.align	4


	//----- nvinfo : EIATTR_CUDA_API_VERSION
	.align		4
        /*0000*/ 	.byte	0x04, 0x37
        /*0002*/ 	.short	(.L_8 - .L_7)
.L_7:
        /*0004*/ 	.word	0x00000082


	//----- nvinfo : EIATTR_KPARAM_INFO
	.align		4
.L_8:
        /*0008*/ 	.byte	0x04, 0x17
        /*000a*/ 	.short	(.L_10 - .L_9)
.L_9:
        /*000c*/ 	.word	0x00000000
        /*0010*/ 	.short	0x0001
        /*0012*/ 	.short	0x0008
        /*0014*/ 	.byte	0x00, 0xf5, 0x21, 0x00


	//----- nvinfo : EIATTR_KPARAM_INFO
	.align		4
.L_10:
        /*0018*/ 	.byte	0x04, 0x17
        /*001a*/ 	.short	(.L_12 - .L_11)
.L_11:
        /*001c*/ 	.word	0x00000000
        /*0020*/ 	.short	0x0000
        /*0022*/ 	.short	0x0000
        /*0024*/ 	.byte	0x00, 0xf5, 0x21, 0x00


	//----- nvinfo : EIATTR_SPARSE_MMA_MASK
	.align		4
.L_12:
        /*0028*/ 	.byte	0x03, 0x50
        /*002a*/ 	.short	0x0000


	//----- nvinfo : EIATTR_MAXREG_COUNT
	.align		4
        /*002c*/ 	.byte	0x03, 0x1b
        /*002e*/ 	.short	0x00ff


	//----- nvinfo : EIATTR_MERCURY_ISA_VERSION
	.align		4
        /*0030*/ 	.byte	0x03, 0x5f
        /*0032*/ 	.short	0x0101


	//----- nvinfo : EIATTR_VRC_CTA_INIT_COUNT
	.align		4
        /*0034*/ 	.byte	0x02, 0x4a
	.zero		1
	.zero		1


	//----- nvinfo : EIATTR_EXIT_INSTR_OFFSETS
	.align		4
        /*0038*/ 	.byte	0x04, 0x1c
        /*003a*/ 	.short	(.L_14 - .L_13)


	//   ....[0]....
.L_13:
        /*003c*/ 	.word	0x00000060


	//   ....[1]....
        /*0040*/ 	.word	0x00001010


	//----- nvinfo : EIATTR_CRS_STACK_SIZE
	.align		4
.L_14:
        /*0044*/ 	.byte	0x04, 0x1e
        /*0046*/ 	.short	(.L_16 - .L_15)
.L_15:
        /*0048*/ 	.word	0x00000000


	//----- nvinfo : EIATTR_CBANK_PARAM_SIZE
	.align		4
.L_16:
        /*004c*/ 	.byte	0x03, 0x19
        /*004e*/ 	.short	0x0010


	//----- nvinfo : EIATTR_PARAM_CBANK
	.align		4
        /*0050*/ 	.byte	0x04, 0x0a
        /*0052*/ 	.short	(.L_18 - .L_17)
	.align		4
.L_17:
        /*0054*/ 	.word	index@(.nv.constant0._Z7kernelBPfS_)
        /*0058*/ 	.short	0x0380
        /*005a*/ 	.short	0x0010


	//----- nvinfo : EIATTR_SW_WAR
	.align		4
.L_18:
        /*005c*/ 	.byte	0x04, 0x36
        /*005e*/ 	.short	(.L_20 - .L_19)
.L_19:
        /*0060*/ 	.word	0x00000008
.L_20:


//--------------------- .nv.callgraph             --------------------------
	.section	.nv.callgraph,"",@"SHT_CUDA_CALLGRAPH"
	.align	4
	.sectionentsize	8
	.align		4
        /*0000*/ 	.word	0x00000000
	.align		4
        /*0004*/ 	.word	0xffffffff
	.align		4
        /*0008*/ 	.word	0x00000000
	.align		4
        /*000c*/ 	.word	0xfffffffe
	.align		4
        /*0010*/ 	.word	0x00000000
	.align		4
        /*0014*/ 	.word	0xfffffffd
	.align		4
        /*0018*/ 	.word	0x00000000
	.align		4
        /*001c*/ 	.word	0xfffffffc


//--------------------- .nv.constant4             --------------------------
	.section	.nv.constant4,"a",@progbits
	.align	8
	.align		8
.nv.constant4:
        /*0000*/ 	.dword	__cudart_i2opi_f


//--------------------- .text._Z7kernelBPfS_      --------------------------
	.section	.text._Z7kernelBPfS_,"ax",@progbits
	.align	128
        .global         _Z7kernelBPfS_
        .type           _Z7kernelBPfS_,@function
        .size           _Z7kernelBPfS_,(.L_x_11 - _Z7kernelBPfS_)
        .other          _Z7kernelBPfS_,@"STO_CUDA_ENTRY STV_DEFAULT"
_Z7kernelBPfS_:
.text._Z7kernelBPfS_:
[----:B------:R-:W-:Y:S01]  /*0000*/  LDC R1, c[0x0][0x37c] ;  /* 0x0000df00ff017b82 */ /* 0x000fe20000000800 */
[----:B------:R-:W0:Y:S07]  /*0010*/  S2R R2, SR_TID.X ;  /* 0x0000000000027919 */ /* 0x000e2e0000002100 */
[----:B------:R-:W0:Y:S08]  /*0020*/  S2UR UR4, SR_CTAID.X ;  /* 0x00000000000479c3 */ /* 0x000e300000002500 */
[----:B------:R-:W0:Y:S02]  /*0030*/  LDC R3, c[0x0][0x360] ;  /* 0x0000d800ff037b82 */ /* 0x000e240000000800 */
[----:B0-----:R-:W-:-:S05]  /*0040*/  IMAD R2, R3, UR4, R2 ;  /* 0x0000000403027c24 */ /* 0x001fca000f8e0202 */
[----:B------:R-:W-:-:S13]  /*0050*/  ISETP.GT.AND P0, PT, R2, 0xfffff, PT ;  /* 0x000fffff0200780c */ /* 0x000fda0003f04270 */
[----:B------:R-:W-:Y:S05]  /*0060*/  @P0 EXIT ;  /* 0x000000000000094d */ /* 0x000fea0003800000 */
[----:B------:R-:W0:Y:S01]  /*0070*/  LDC.64 R8, c[0x0][0x380] ;  /* 0x0000e000ff087b82 */ /* 0x000e220000000a00 */
[----:B------:R-:W1:Y:S01]  /*0080*/  LDCU.64 UR6, c[0x0][0x358] ;  /* 0x00006b00ff0677ac */ /* 0x000e620008000a00 */
[----:B0-----:R-:W-:-:S05]  /*0090*/  IMAD.WIDE R8, R2, 0x4, R8 ;  /* 0x0000000402087825 */ /* 0x001fca00078e0208 */
[----:B-1----:R-:W2:Y:S01]  /*00a0*/  LDG.E R3, desc[UR6][R8.64] ;  /* 0x0000000608037981 */ /* 0x002ea2000c1e1900 */
[----:B------:R-:W-:Y:S01]  /*00b0*/  BSSY.RECONVERGENT B0, `(.L_x_0) ;  /* 0x000006c000007945 */ /* 0x000fe20003800200 */
[C---:B--2---:R-:W-:Y:S01]  /*00c0*/  FMUL R0, R3.reuse, 0.63661974668502807617 ;  /* 0x3f22f98303007820 */ /* 0x044fe20000400000 */
[----:B------:R-:W-:-:S05]  /*00d0*/  FSETP.GE.AND P0, PT, |R3|, 105615, PT ;  /* 0x47ce47800300780b */ /* 0x000fca0003f06200 */
[----:B------:R-:W0:Y:S02]  /*00e0*/  F2I.NTZ R0, R0 ;  /* 0x0000000000007305 */ /* 0x000e240000203100 */
[----:B0-----:R-:W-:Y:S01]  /*00f0*/  I2FP.F32.S32 R4, R0 ;  /* 0x0000000000047245 */ /* 0x001fe20000201400 */
[----:B------:R-:W-:-:S04]  /*0100*/  IMAD.MOV.U32 R6, RZ, RZ, R0 ;  /* 0x000000ffff067224 */ /* 0x000fc800078e0000 */
[----:B------:R-:W-:-:S04]  /*0110*/  FFMA R5, R4, -1.5707962512969970703, R3 ;  /* 0xbfc90fda04057823 */ /* 0x000fc80000000003 */
[----:B------:R-:W-:-:S04]  /*0120*/  FFMA R5, R4, -7.5497894158615963534e-08, R5 ;  /* 0xb3a2216804057823 */ /* 0x000fc80000000005 */
[----:B------:R-:W-:Y:S01]  /*0130*/  FFMA R5, R4, -5.3903029534742383927e-15, R5 ;  /* 0xa7c234c504057823 */ /* 0x000fe20000000005 */
[----:B------:R-:W-:-:S03]  /*0140*/  P2R R4, PR, RZ, 0x1 ;  /* 0x00000001ff047803 */ /* 0x000fc60000000000 */
[----:B------:R-:W-:Y:S01]  /*0150*/  IMAD.MOV.U32 R10, RZ, RZ, R5 ;  /* 0x000000ffff0a7224 */ /* 0x000fe200078e0005 */
[----:B------:R-:W-:Y:S06]  /*0160*/  @!P0 BRA `(.L_x_1) ;  /* 0x0000000400808947 */ /* 0x000fec0003800000 */
[----:B------:R-:W-:-:S13]  /*0170*/  FSETP.NEU.AND P0, PT, |R3|, +INF , PT ;  /* 0x7f8000000300780b */ /* 0x000fda0003f0d200 */
[----:B------:R-:W-:Y:S01]  /*0180*/  @!P0 FMUL R10, RZ, R3 ;  /* 0x00000003ff0a8220 */ /* 0x000fe20000400000 */
[----:B------:R-:W-:Y:S01]  /*0190*/  @!P0 IMAD.MOV.U32 R0, RZ, RZ, RZ ;  /* 0x000000ffff008224 */ /* 0x000fe200078e00ff */
[----:B------:R-:W-:Y:S06]  /*01a0*/  @!P0 BRA `(.L_x_1) ;  /* 0x0000000400708947 */ /* 0x000fec0003800000 */
[----:B------:R-:W-:Y:S01]  /*01b0*/  IMAD.SHL.U32 R4, R3, 0x100, RZ ;  /* 0x0000010003047824 */ /* 0x000fe200078e00ff */
[----:B------:R-:W0:Y:S01]  /*01c0*/  LDCU.64 UR8, c[0x4][URZ] ;  /* 0x01000000ff0877ac */ /* 0x000e220008000a00 */
[----:B------:R-:W-:Y:S02]  /*01d0*/  IMAD.MOV.U32 R0, RZ, RZ, RZ ;  /* 0x000000ffff007224 */ /* 0x000fe400078e00ff */
[----:B------:R-:W-:Y:S01]  /*01e0*/  IMAD.MOV.U32 R12, RZ, RZ, RZ ;  /* 0x000000ffff0c7224 */ /* 0x000fe200078e00ff */
[----:B------:R-:W-:Y:S01]  /*01f0*/  LOP3.LUT R7, R4, 0x80000000, RZ, 0xfc, !PT ;  /* 0x8000000004077812 */ /* 0x000fe200078efcff */
[----:B------:R-:W-:Y:S01]  /*0200*/  UMOV UR5, URZ ;  /* 0x000000ff00057c82 */ /* 0x000fe20008000000 */
[----:B------:R-:W-:-:S05]  /*0210*/  UMOV UR4, URZ ;  /* 0x000000ff00047c82 */ /* 0x000fca0008000000 */
.L_x_2:
[----:B0-----:R-:W-:Y:S01]  /*0220*/  IMAD.U32 R10, RZ, RZ, UR8 ;  /* 0x00000008ff0a7e24 */ /* 0x001fe2000f8e00ff */
[----:B------:R-:W-:-:S05]  /*0230*/  MOV R11, UR9 ;  /* 0x00000009000b7c02 */ /* 0x000fca0008000f00 */
[----:B------:R-:W2:Y:S01]  /*0240*/  LDG.E.CONSTANT R8, desc[UR6][R10.64] ;  /* 0x000000060a087981 */ /* 0x000ea2000c1e9900 */
[----:B------:R-:W-:Y:S01]  /*0250*/  UIADD3 UR4, UPT, UPT, UR4, 0x1, URZ ;  /* 0x0000000104047890 */ /* 0x000fe2000fffe0ff */
[C---:B------:R-:W-:Y:S01]  /*0260*/  ISETP.EQ.AND P0, PT, R12.reuse, RZ, PT ;  /* 0x000000ff0c00720c */ /* 0x040fe20003f02270 */
[----:B------:R-:W-:Y:S01]  /*0270*/  UIADD3 UR8, UP1, UPT, UR8, 0x4, URZ ;  /* 0x0000000408087890 */ /* 0x000fe2000ff3e0ff */
[C---:B------:R-:W-:Y:S01]  /*0280*/  ISETP.EQ.AND P1, PT, R12.reuse, 0x4, PT ;  /* 0x000000040c00780c */ /* 0x040fe20003f22270 */
[----:B------:R-:W-:Y:S01]  /*0290*/  UISETP.NE.AND UP0, UPT, UR4, 0x6, UPT ;  /* 0x000000060400788c */ /* 0x000fe2000bf05270 */
[C---:B------:R-:W-:Y:S01]  /*02a0*/  ISETP.EQ.AND P3, PT, R12.reuse, 0xc, PT ;  /* 0x0000000c0c00780c */ /* 0x040fe20003f62270 */
[----:B------:R-:W-:Y:S01]  /*02b0*/  UIADD3.X UR9, UPT, UPT, URZ, UR9, URZ, UP1, !UPT ;  /* 0x00000009ff097290 */ /* 0x000fe20008ffe4ff */
[C---:B------:R-:W-:Y:S02]  /*02c0*/  ISETP.EQ.AND P4, PT, R12.reuse, 0x10, PT ;  /* 0x000000100c00780c */ /* 0x040fe40003f82270 */
[----:B------:R-:W-:Y:S01]  /*02d0*/  ISETP.EQ.AND P5, PT, R12, 0x14, PT ;  /* 0x000000140c00780c */ /* 0x000fe20003fa2270 */
[----:B--2---:R-:W-:-:S03]  /*02e0*/  IMAD.WIDE.U32 R8, R8, R7, RZ ;  /* 0x0000000708087225 */ /* 0x004fc600078e00ff */
[----:B------:R-:W-:-:S04]  /*02f0*/  IADD3 R8, P2, PT, R8, R0, RZ ;  /* 0x0000000008087210 */ /* 0x000fc80007f5e0ff */
[----:B------:R-:W-:Y:S01]  /*0300*/  IADD3.X R0, PT, PT, R9, UR5, RZ, P2, !PT ;  /* 0x0000000509007c10 */ /* 0x000fe200097fe4ff */
[--C-:B------:R-:W-:Y:S01]  /*0310*/  @P0 IMAD.MOV.U32 R4, RZ, RZ, R8.reuse ;  /* 0x000000ffff040224 */ /* 0x100fe200078e0008 */
[C---:B------:R-:W-:Y:S01]  /*0320*/  ISETP.EQ.AND P2, PT, R12.reuse, 0x8, PT ;  /* 0x000000080c00780c */ /* 0x040fe20003f42270 */
[--C-:B------:R-:W-:Y:S01]  /*0330*/  @P1 IMAD.MOV.U32 R14, RZ, RZ, R8.reuse ;  /* 0x000000ffff0e1224 */ /* 0x100fe200078e0008 */
[----:B------:R-:W-:Y:S01]  /*0340*/  IADD3 R12, PT, PT, R12, 0x4, RZ ;  /* 0x000000040c0c7810 */ /* 0x000fe20007ffe0ff */
[--C-:B------:R-:W-:Y:S02]  /*0350*/  @P3 IMAD.MOV.U32 R16, RZ, RZ, R8.reuse ;  /* 0x000000ffff103224 */ /* 0x100fe400078e0008 */
[--C-:B------:R-:W-:Y:S02]  /*0360*/  @P4 IMAD.MOV.U32 R17, RZ, RZ, R8.reuse ;  /* 0x000000ffff114224 */ /* 0x100fe400078e0008 */
[----:B------:R-:W-:-:S06]  /*0370*/  @P5 IMAD.MOV.U32 R18, RZ, RZ, R8 ;  /* 0x000000ffff125224 */ /* 0x000fcc00078e0008 */
[----:B------:R-:W-:Y:S01]  /*0380*/  @P2 IMAD.MOV.U32 R15, RZ, RZ, R8 ;  /* 0x000000ffff0f2224 */ /* 0x000fe200078e0008 */
[----:B------:R-:W-:Y:S06]  /*0390*/  BRA.U UP0, `(.L_x_2) ;  /* 0xfffffffd00a07547 */ /* 0x000fec000b83ffff */
[----:B------:R-:W-:Y:S01]  /*03a0*/  SHF.R.U32.HI R7, RZ, 0x17, R3 ;  /* 0x00000017ff077819 */ /* 0x000fe20000011603 */
[----:B------:R-:W-:Y:S03]  /*03b0*/  BSSY.RECONVERGENT B1, `(.L_x_3) ;  /* 0x0000029000017945 */ /* 0x000fe60003800200 */
[C---:B------:R-:W-:Y:S02]  /*03c0*/  LOP3.LUT R8, R7.reuse, 0xe0, RZ, 0xc0, !PT ;  /* 0x000000e007087812 */ /* 0x040fe400078ec0ff */
[----:B------:R-:W-:-:S03]  /*03d0*/  LOP3.LUT P6, RZ, R7, 0x1f, RZ, 0xc0, !PT ;  /* 0x0000001f07ff7812 */ /* 0x000fc600078cc0ff */
[----:B------:R-:W-:-:S05]  /*03e0*/  VIADD R8, R8, 0xffffff80 ;  /* 0xffffff8008087836 */ /* 0x000fca0000000000 */
[----:B------:R-:W-:-:S05]  /*03f0*/  SHF.R.U32.HI R8, RZ, 0x5, R8 ;  /* 0x00000005ff087819 */ /* 0x000fca0000011608 */
[----:B------:R-:W-:-:S05]  /*0400*/  IMAD.U32 R10, R8, -0x4, RZ ;  /* 0xfffffffc080a7824 */ /* 0x000fca00078e00ff */
[C---:B------:R-:W-:Y:S02]  /*0410*/  ISETP.EQ.AND P3, PT, R10.reuse, -0x18, PT ;  /* 0xffffffe80a00780c */ /* 0x040fe40003f62270 */
[C---:B------:R-:W-:Y:S02]  /*0420*/  ISETP.EQ.AND P4, PT, R10.reuse, -0x14, PT ;  /* 0xffffffec0a00780c */ /* 0x040fe40003f82270 */
[C---:B------:R-:W-:Y:S02]  /*0430*/  ISETP.EQ.AND P0, PT, R10.reuse, -0x10, PT ;  /* 0xfffffff00a00780c */ /* 0x040fe40003f02270 */
[C---:B------:R-:W-:Y:S02]  /*0440*/  ISETP.EQ.AND P1, PT, R10.reuse, -0xc, PT ;  /* 0xfffffff40a00780c */ /* 0x040fe40003f22270 */
[C---:B------:R-:W-:Y:S02]  /*0450*/  ISETP.EQ.AND P2, PT, R10.reuse, -0x8, PT ;  /* 0xfffffff80a00780c */ /* 0x040fe40003f42270 */
[----:B------:R-:W-:-:S03]  /*0460*/  ISETP.EQ.AND P5, PT, R10, 0x4, PT ;  /* 0x000000040a00780c */ /* 0x000fc60003fa2270 */
[--C-:B------:R-:W-:Y:S01]  /*0470*/  @P3 IMAD.MOV.U32 R8, RZ, RZ, R4.reuse ;  /* 0x000000ffff083224 */ /* 0x100fe200078e0004 */
[C---:B------:R-:W-:Y:S01]  /*0480*/  ISETP.EQ.AND P3, PT, R10.reuse, -0x4, PT ;  /* 0xfffffffc0a00780c */ /* 0x040fe20003f62270 */
[----:B------:R-:W-:Y:S02]  /*0490*/  @P4 IMAD.MOV.U32 R9, RZ, RZ, R4 ;  /* 0x000000ffff094224 */ /* 0x000fe400078e0004 */
[--C-:B------:R-:W-:Y:S01]  /*04a0*/  @P4 IMAD.MOV.U32 R8, RZ, RZ, R14.reuse ;  /* 0x000000ffff084224 */ /* 0x100fe200078e000e */
[----:B------:R-:W-:Y:S01]  /*04b0*/  ISETP.EQ.AND P4, PT, R10, RZ, PT ;  /* 0x000000ff0a00720c */ /* 0x000fe20003f82270 */
[----:B------:R-:W-:Y:S01]  /*04c0*/  @P0 IMAD.MOV.U32 R9, RZ, RZ, R14 ;  /* 0x000000ffff090224 */ /* 0x000fe200078e000e */
[----:B------:R-:W-:Y:S01]  /*04d0*/  @P0 MOV R8, R15 ;  /* 0x0000000f00080202 */ /* 0x000fe20000000f00 */
[----:B------:R-:W-:Y:S02]  /*04e0*/  @P1 IMAD.MOV.U32 R8, RZ, RZ, R16 ;  /* 0x000000ffff081224 */ /* 0x000fe400078e0010 */
[----:B------:R-:W-:-:S02]  /*04f0*/  @P2 IMAD.MOV.U32 R8, RZ, RZ, R17 ;  /* 0x000000ffff082224 */ /* 0x000fc400078e0011 */
[----:B------:R-:W-:Y:S02]  /*0500*/  @P1 IMAD.MOV.U32 R9, RZ, RZ, R15 ;  /* 0x000000ffff091224 */ /* 0x000fe400078e000f */
[----:B------:R-:W-:Y:S02]  /*0510*/  @P3 IMAD.MOV.U32 R8, RZ, RZ, R18 ;  /* 0x000000ffff083224 */ /* 0x000fe400078e0012 */
[----:B------:R-:W-:Y:S02]  /*0520*/  @P2 IMAD.MOV.U32 R9, RZ, RZ, R16 ;  /* 0x000000ffff092224 */ /* 0x000fe400078e0010 */
[--C-:B------:R-:W-:Y:S02]  /*0530*/  @P4 IMAD.MOV.U32 R8, RZ, RZ, R0.reuse ;  /* 0x000000ffff084224 */ /* 0x100fe400078e0000 */
[----:B------:R-:W-:Y:S01]  /*0540*/  @P3 IMAD.MOV.U32 R9, RZ, RZ, R17 ;  /* 0x000000ffff093224 */ /* 0x000fe200078e0011 */
[----:B------:R-:W-:Y:S01]  /*0550*/  @P4 MOV R9, R18 ;  /* 0x0000001200094202 */ /* 0x000fe20000000f00 */
[----:B------:R-:W-:-:S02]  /*0560*/  @P5 IMAD.MOV.U32 R9, RZ, RZ, R0 ;  /* 0x000000ffff095224 */ /* 0x000fc400078e0000 */
[----:B------:R-:W-:Y:S01]  /*0570*/  IMAD.MOV.U32 R12, RZ, RZ, R8 ;  /* 0x000000ffff0c7224 */ /* 0x000fe200078e0008 */
[----:B------:R-:W-:Y:S06]  /*0580*/  @!P6 BRA `(.L_x_4) ;  /* 0x00000000002ce947 */ /* 0x000fec0003800000 */
[----:B------:R-:W-:Y:S01]  /*0590*/  @P0 IMAD.MOV.U32 R8, RZ, RZ, R4 ;  /* 0x000000ffff080224 */ /* 0x000fe200078e0004 */
[----:B------:R-:W-:Y:S01]  /*05a0*/  ISETP.EQ.AND P0, PT, R10, 0x8, PT ;  /* 0x000000080a00780c */ /* 0x000fe20003f02270 */
[----:B------:R-:W-:Y:S01]  /*05b0*/  @P1 IMAD.MOV.U32 R8, RZ, RZ, R14 ;  /* 0x000000ffff081224 */ /* 0x000fe200078e000e */
[----:B------:R-:W-:Y:S01]  /*05c0*/  LOP3.LUT R7, R7, 0x1f, RZ, 0xc0, !PT ;  /* 0x0000001f07077812 */ /* 0x000fe200078ec0ff */
[----:B------:R-:W-:Y:S01]  /*05d0*/  @P2 IMAD.MOV.U32 R8, RZ, RZ, R15 ;  /* 0x000000ffff082224 */ /* 0x000fe200078e000f */
[----:B------:R-:W-:Y:S01]  /*05e0*/  @P3 MOV R8, R16 ;  /* 0x0000001000083202 */ /* 0x000fe20000000f00 */
[----:B------:R-:W-:Y:S01]  /*05f0*/  @P4 IMAD.MOV.U32 R8, RZ, RZ, R17 ;  /* 0x000000ffff084224 */ /* 0x000fe200078e0011 */
[----:B------:R-:W-:Y:S01]  /*0600*/  SHF.L.W.U32.HI R12, R9, R7, R12 ;  /* 0x00000007090c7219 */ /* 0x000fe20000010e0c */
[----:B------:R-:W-:-:S06]  /*0610*/  @P5 IMAD.MOV.U32 R8, RZ, RZ, R18 ;  /* 0x000000ffff085224 */ /* 0x000fcc00078e0012 */
[----:B------:R-:W-:-:S05]  /*0620*/  @P0 IMAD.MOV.U32 R8, RZ, RZ, R0 ;  /* 0x000000ffff080224 */ /* 0x000fca00078e0000 */
[----:B------:R-:W-:-:S07]  /*0630*/  SHF.L.W.U32.HI R9, R8, R7, R9 ;  /* 0x0000000708097219 */ /* 0x000fce0000010e09 */
.L_x_4:
[----:B------:R-:W-:Y:S05]  /*0640*/  BSYNC.RECONVERGENT B1 ;  /* 0x0000000000017941 */ /* 0x000fea0003800200 */
.L_x_3:
[C---:B------:R-:W-:Y:S01]  /*0650*/  SHF.L.W.U32.HI R7, R9.reuse, 0x2, R12 ;  /* 0x0000000209077819 */ /* 0x040fe20000010e0c */
[----:B------:R-:W-:Y:S01]  /*0660*/  IMAD.SHL.U32 R9, R9, 0x4, RZ ;  /* 0x0000000409097824 */ /* 0x000fe200078e00ff */
[----:B------:R-:W-:Y:S01]  /*0670*/  UMOV UR4, 0x54442d19 ;  /* 0x54442d1900047882 */ /* 0x000fe20000000000 */
[----:B------:R-:W-:Y:S01]  /*0680*/  UMOV UR5, 0x3bf921fb ;  /* 0x3bf921fb00057882 */ /* 0x000fe20000000000 */
[----:B------:R-:W-:Y:S02]  /*0690*/  SHF.R.S32.HI R0, RZ, 0x1f, R7 ;  /* 0x0000001fff007819 */ /* 0x000fe40000011407 */
[----:B------:R-:W-:Y:S02]  /*06a0*/  ISETP.GE.AND P0, PT, R3, RZ, PT ;  /* 0x000000ff0300720c */ /* 0x000fe40003f06270 */
[C---:B------:R-:W-:Y:S02]  /*06b0*/  LOP3.LUT R10, R0.reuse, R9, RZ, 0x3c, !PT ;  /* 0x00000009000a7212 */ /* 0x040fe400078e3cff */
[----:B------:R-:W-:-:S02]  /*06c0*/  LOP3.LUT R11, R0, R7, RZ, 0x3c, !PT ;  /* 0x00000007000b7212 */ /* 0x000fc400078e3cff */
[----:B------:R-:W-:Y:S02]  /*06d0*/  SHF.R.U32.HI R0, RZ, 0x1e, R12 ;  /* 0x0000001eff007819 */ /* 0x000fe4000001160c */
[----:B------:R-:W0:Y:S01]  /*06e0*/  I2F.F64.S64 R8, R10 ;  /* 0x0000000a00087312 */ /* 0x000e220000301c00 */
[C---:B------:R-:W-:Y:S02]  /*06f0*/  LOP3.LUT R12, R7.reuse, R3, RZ, 0x3c, !PT ;  /* 0x00000003070c7212 */ /* 0x040fe400078e3cff */
[----:B------:R-:W-:Y:S02]  /*0700*/  LEA.HI R0, R7, R0, RZ, 0x1 ;  /* 0x0000000007007211 */ /* 0x000fe400078f08ff */
[----:B------:R-:W-:-:S03]  /*0710*/  ISETP.GE.AND P1, PT, R12, RZ, PT ;  /* 0x000000ff0c00720c */ /* 0x000fc60003f26270 */
[----:B------:R-:W-:-:S04]  /*0720*/  IMAD.MOV R7, RZ, RZ, -R0 ;  /* 0x000000ffff077224 */ /* 0x000fc800078e0a00 */
[----:B------:R-:W-:Y:S01]  /*0730*/  @!P0 IMAD.MOV.U32 R0, RZ, RZ, R7 ;  /* 0x000000ffff008224 */ /* 0x000fe200078e0007 */
[----:B0-----:R-:W-:-:S10]  /*0740*/  DMUL R8, R8, UR4 ;  /* 0x0000000408087c28 */ /* 0x001fd40008000000 */
[----:B------:R-:W0:Y:S02]  /*0750*/  F2F.F32.F64 R8, R8 ;  /* 0x0000000800087310 */ /* 0x000e240000301000 */
[----:B0-----:R-:W-:-:S07]  /*0760*/  FSEL R10, -R8, R8, !P1 ;  /* 0x00000008080a7208 */ /* 0x001fce0004800100 */
.L_x_1:
[----:B------:R-:W-:Y:S05]  /*0770*/  BSYNC.RECONVERGENT B0 ;  /* 0x0000000000007941 */ /* 0x000fea0003800200 */
.L_x_0:
[----:B------:R-:W-:Y:S01]  /*0780*/  MOV R7, 0x37cbac00 ;  /* 0x37cbac0000077802 */ /* 0x000fe20000000f00 */
[----:B------:R-:W-:Y:S01]  /*0790*/  FMUL R8, R10, R10 ;  /* 0x0000000a0a087220 */ /* 0x000fe20000400000 */
[C---:B------:R-:W-:Y:S01]  /*07a0*/  LOP3.LUT R11, R0.reuse, 0x1, RZ, 0xc0, !PT ;  /* 0x00000001000b7812 */ /* 0x040fe200078ec0ff */
[----:B------:R-:W-:Y:S01]  /*07b0*/  IMAD.MOV.U32 R12, RZ, RZ, 0x3effffff ;  /* 0x3effffffff0c7424 */ /* 0x000fe200078e00ff */
[----:B------:R-:W-:Y:S01]  /*07c0*/  LOP3.LUT P1, RZ, R0, 0x2, RZ, 0xc0, !PT ;  /* 0x0000000200ff7812 */ /* 0x000fe2000782c0ff */
[----:B------:R-:W-:Y:S01]  /*07d0*/  FFMA R9, R8, R7, -0.0013887860113754868507 ;  /* 0xbab607ed08097423 */ /* 0x000fe20000000007 */
[----:B------:R-:W-:Y:S01]  /*07e0*/  ISETP.NE.U32.AND P0, PT, R11, 0x1, PT ;  /* 0x000000010b00780c */ /* 0x000fe20003f05070 */
[----:B------:R-:W-:Y:S01]  /*07f0*/  IMAD.MOV.U32 R11, RZ, RZ, 0x3d2aaabb ;  /* 0x3d2aaabbff0b7424 */ /* 0x000fe200078e00ff */
[----:B------:R-:W-:Y:S01]  /*0800*/  FSETP.GE.AND P2, PT, |R3|, 105615, PT ;  /* 0x47ce47800300780b */ /* 0x000fe20003f46200 */
[----:B------:R-:W-:Y:S01]  /*0810*/  BSSY.RECONVERGENT B0, `(.L_x_5) ;  /* 0x000006a000007945 */ /* 0x000fe20003800200 */
[----:B------:R-:W-:-:S02]  /*0820*/  FSEL R9, R9, -0.00019574658654164522886, !P0 ;  /* 0xb94d415309097808 */ /* 0x000fc40004000000 */
[----:B------:R-:W-:Y:S02]  /*0830*/  FSEL R11, R11, 0.0083327032625675201416, !P0 ;  /* 0x3c0885e40b0b7808 */ /* 0x000fe40004000000 */
[----:B------:R-:W-:Y:S02]  /*0840*/  FSEL R0, R10, 1, P0 ;  /* 0x3f8000000a007808 */ /* 0x000fe40000000000 */
[----:B------:R-:W-:Y:S01]  /*0850*/  FSEL R10, -R12, -0.16666662693023681641, !P0 ;  /* 0xbe2aaaa80c0a7808 */ /* 0x000fe20004000100 */
[C---:B------:R-:W-:Y:S02]  /*0860*/  FFMA R11, R8.reuse, R9, R11 ;  /* 0x00000009080b7223 */ /* 0x040fe4000000000b */
[C---:B------:R-:W-:Y:S02]  /*0870*/  FFMA R9, R8.reuse, R0, RZ ;  /* 0x0000000008097223 */ /* 0x040fe400000000ff */
[----:B------:R-:W-:-:S04]  /*0880*/  FFMA R8, R8, R11, R10 ;  /* 0x0000000b08087223 */ /* 0x000fc8000000000a */
[----:B------:R-:W-:-:S04]  /*0890*/  FFMA R8, R9, R8, R0 ;  /* 0x0000000809087223 */ /* 0x000fc80000000000 */
[----:B------:R-:W-:Y:S01]  /*08a0*/  @P1 FADD R8, RZ, -R8 ;  /* 0x80000008ff081221 */ /* 0x000fe20000000000 */
        /* <DEDUP_REMOVED lines=12> */
.L_x_7:
[----:B0-----:R-:W-:Y:S01]  /*0970*/  MOV R12, UR8 ;  /* 0x00000008000c7c02 */ /* 0x001fe20008000f00 */
[----:B------:R-:W-:-:S05]  /*0980*/  IMAD.U32 R13, RZ, RZ, UR9 ;  /* 0x00000009ff0d7e24 */ /* 0x000fca000f8e00ff */
        /* <DEDUP_REMOVED lines=9> */
[----:B------:R-:W-:-:S02]  /*0a20*/  ISETP.EQ.AND P4, PT, R6, 0x10, PT ;  /* 0x000000100600780c */ /* 0x000fc40003f82270 */
[C---:B------:R-:W-:Y:S01]  /*0a30*/  ISETP.EQ.AND P5, PT, R6.reuse, 0x14, PT ;  /* 0x000000140600780c */ /* 0x040fe20003fa2270 */
[----:B------:R-:W-:Y:S02]  /*0a40*/  VIADD R6, R6, 0x4 ;  /* 0x0000000406067836 */ /* 0x000fe40000000000 */
[----:B--2---:R-:W-:-:S03]  /*0a50*/  IMAD.WIDE.U32 R10, R10, R9, RZ ;  /* 0x000000090a0a7225 */ /* 0x004fc600078e00ff */
[----:B------:R-:W-:-:S04]  /*0a60*/  IADD3 R5, P6, PT, R10, R0, RZ ;  /* 0x000000000a057210 */ /* 0x000fc80007fde0ff */
[----:B------:R-:W-:Y:S01]  /*0a70*/  IADD3.X R0, PT, PT, R11, UR5, RZ, P6, !PT ;  /* 0x000000050b007c10 */ /* 0x000fe2000b7fe4ff */
[--C-:B------:R-:W-:Y:S02]  /*0a80*/  @P0 IMAD.MOV.U32 R4, RZ, RZ, R5.reuse ;  /* 0x000000ffff040224 */ /* 0x100fe400078e0005 */
[----:B------:R-:W-:Y:S01]  /*0a90*/  @P5 MOV R18, R5 ;  /* 0x0000000500125202 */ /* 0x000fe20000000f00 */
[--C-:B------:R-:W-:Y:S02]  /*0aa0*/  @P1 IMAD.MOV.U32 R14, RZ, RZ, R5.reuse ;  /* 0x000000ffff0e1224 */ /* 0x100fe400078e0005 */
[--C-:B------:R-:W-:Y:S02]  /*0ab0*/  @P2 IMAD.MOV.U32 R15, RZ, RZ, R5.reuse ;  /* 0x000000ffff0f2224 */ /* 0x100fe400078e0005 */
[--C-:B------:R-:W-:Y:S02]  /*0ac0*/  @P3 IMAD.MOV.U32 R16, RZ, RZ, R5.reuse ;  /* 0x000000ffff103224 */ /* 0x100fe400078e0005 */
        /* <DEDUP_REMOVED lines=14> */
[----:B------:R-:W-:-:S03]  /*0bb0*/  ISETP.EQ.AND P5, PT, R11, RZ, PT ;  /* 0x000000ff0b00720c */ /* 0x000fc60003fa2270 */
[--C-:B------:R-:W-:Y:S01]  /*0bc0*/  @P3 IMAD.MOV.U32 R5, RZ, RZ, R4.reuse ;  /* 0x000000ffff053224 */ /* 0x100fe200078e0004 */
[C---:B------:R-:W-:Y:S01]  /*0bd0*/  ISETP.EQ.AND P3, PT, R11.reuse, -0x4, PT ;  /* 0xfffffffc0b00780c */ /* 0x040fe20003f62270 */
[----:B------:R-:W-:Y:S02]  /*0be0*/  @P4 IMAD.MOV.U32 R6, RZ, RZ, R4 ;  /* 0x000000ffff064224 */ /* 0x000fe400078e0004 */
[----:B------:R-:W-:Y:S01]  /*0bf0*/  @P4 IMAD.MOV.U32 R5, RZ, RZ, R14 ;  /* 0x000000ffff054224 */ /* 0x000fe200078e000e */
[----:B------:R-:W-:Y:S01]  /*0c00*/  ISETP.EQ.AND P4, PT, R11, 0x4, PT ;  /* 0x000000040b00780c */ /* 0x000fe20003f82270 */
[----:B------:R-:W-:Y:S01]  /*0c10*/  @P2 IMAD.MOV.U32 R5, RZ, RZ, R15 ;  /* 0x000000ffff052224 */ /* 0x000fe200078e000f */
[----:B------:R-:W-:Y:S01]  /*0c20*/  @P2 MOV R6, R14 ;  /* 0x0000000e00062202 */ /* 0x000fe20000000f00 */
[----:B------:R-:W-:Y:S02]  /*0c30*/  @P1 IMAD.MOV.U32 R5, RZ, RZ, R16 ;  /* 0x000000ffff051224 */ /* 0x000fe400078e0010 */
[----:B------:R-:W-:-:S02]  /*0c40*/  @P0 IMAD.MOV.U32 R5, RZ, RZ, R17 ;  /* 0x000000ffff050224 */ /* 0x000fc400078e0011 */
[----:B------:R-:W-:Y:S02]  /*0c50*/  @P1 IMAD.MOV.U32 R6, RZ, RZ, R15 ;  /* 0x000000ffff061224 */ /* 0x000fe400078e000f */
[----:B------:R-:W-:Y:S01]  /*0c60*/  @P3 MOV R5, R18 ;  /* 0x0000001200053202 */ /* 0x000fe20000000f00 */
[----:B------:R-:W-:Y:S02]  /*0c70*/  @P5 IMAD.MOV.U32 R5, RZ, RZ, R0 ;  /* 0x000000ffff055224 */ /* 0x000fe400078e0000 */
[----:B------:R-:W-:Y:S02]  /*0c80*/  @P0 IMAD.MOV.U32 R6, RZ, RZ, R16 ;  /* 0x000000ffff060224 */ /* 0x000fe400078e0010 */
[----:B------:R-:W-:Y:S02]  /*0c90*/  @P3 IMAD.MOV.U32 R6, RZ, RZ, R17 ;  /* 0x000000ffff063224 */ /* 0x000fe400078e0011 */
[----:B------:R-:W-:Y:S02]  /*0ca0*/  @P5 IMAD.MOV.U32 R6, RZ, RZ, R18 ;  /* 0x000000ffff065224 */ /* 0x000fe400078e0012 */
[----:B------:R-:W-:-:S02]  /*0cb0*/  @P4 IMAD.MOV.U32 R6, RZ, RZ, R0 ;  /* 0x000000ffff064224 */ /* 0x000fc400078e0000 */
[----:B------:R-:W-:Y:S01]  /*0cc0*/  IMAD.MOV.U32 R9, RZ, RZ, R5 ;  /* 0x000000ffff097224 */ /* 0x000fe200078e0005 */
[----:B------:R-:W-:Y:S06]  /*0cd0*/  @!P6 BRA `(.L_x_9) ;  /* 0x000000000028e947 */ /* 0x000fec0003800000 */
[----:B------:R-:W-:Y:S01]  /*0ce0*/  @P1 IMAD.MOV.U32 R4, RZ, RZ, R14 ;  /* 0x000000ffff041224 */ /* 0x000fe200078e000e */
[----:B------:R-:W-:Y:S01]  /*0cf0*/  @P0 MOV R4, R15 ;  /* 0x0000000f00040202 */ /* 0x000fe20000000f00 */
[----:B------:R-:W-:Y:S01]  /*0d00*/  @P3 IMAD.MOV.U32 R4, RZ, RZ, R16 ;  /* 0x000000ffff043224 */ /* 0x000fe200078e0010 */
[----:B------:R-:W-:Y:S01]  /*0d10*/  ISETP.EQ.AND P0, PT, R11, 0x8, PT ;  /* 0x000000080b00780c */ /* 0x000fe20003f02270 */
[----:B------:R-:W-:Y:S01]  /*0d20*/  @P5 IMAD.MOV.U32 R4, RZ, RZ, R17 ;  /* 0x000000ffff045224 */ /* 0x000fe200078e0011 */
[----:B------:R-:W-:Y:S01]  /*0d30*/  LOP3.LUT R5, R10, 0x1f, RZ, 0xc0, !PT ;  /* 0x0000001f0a057812 */ /* 0x000fe200078ec0ff */
[----:B------:R-:W-:-:S03]  /*0d40*/  @P4 IMAD.MOV.U32 R4, RZ, RZ, R18 ;  /* 0x000000ffff044224 */ /* 0x000fc600078e0012 */
[----:B------:R-:W-:-:S07]  /*0d50*/  SHF.L.W.U32.HI R9, R6, R5, R9 ;  /* 0x0000000506097219 */ /* 0x000fce0000010e09 */
[----:B------:R-:W-:-:S05]  /*0d60*/  @P0 IMAD.MOV.U32 R4, RZ, RZ, R0 ;  /* 0x000000ffff040224 */ /* 0x000fca00078e0000 */
[----:B------:R-:W-:-:S07]  /*0d70*/  SHF.L.W.U32.HI R6, R4, R5, R6 ;  /* 0x0000000504067219 */ /* 0x000fce0000010e06 */
.L_x_9:
[----:B------:R-:W-:Y:S05]  /*0d80*/  BSYNC.RECONVERGENT B1 ;  /* 0x0000000000017941 */ /* 0x000fea0003800200 */
.L_x_8:
        /* <DEDUP_REMOVED lines=9> */
[C---:B------:R-:W-:Y:S02]  /*0e20*/  LOP3.LUT R3, R0.reuse, R3, RZ, 0x3c, !PT ;  /* 0x0000000300037212 */ /* 0x040fe400078e3cff */
[----:B------:R-:W0:Y:S01]  /*0e30*/  I2F.F64.S64 R4, R4 ;  /* 0x0000000400047312 */ /* 0x000e220000301c00 */
[----:B------:R-:W-:Y:S02]  /*0e40*/  LEA.HI R6, R0, R6, RZ, 0x1 ;  /* 0x0000000600067211 */ /* 0x000fe400078f08ff */
[----:B------:R-:W-:Y:S02]  /*0e50*/  ISETP.GE.AND P0, PT, R3, RZ, PT ;  /* 0x000000ff0300720c */ /* 0x000fe40003f06270 */
[----:B------:R-:W-:-:S05]  /*0e60*/  IADD3 R0, PT, PT, -R6, RZ, RZ ;  /* 0x000000ff06007210 */ /* 0x000fca0007ffe1ff */
[----:B------:R-:W-:Y:S01]  /*0e70*/  @!P1 IMAD.MOV.U32 R6, RZ, RZ, R0 ;  /* 0x000000ffff069224 */ /* 0x000fe200078e0000 */
[----:B0-----:R-:W-:-:S10]  /*0e80*/  DMUL R10, R4, UR4 ;  /* 0x00000004040a7c28 */ /* 0x001fd40008000000 */
[----:B------:R-:W0:Y:S02]  /*0e90*/  F2F.F32.F64 R10, R10 ;  /* 0x0000000a000a7310 */ /* 0x000e240000301000 */
[----:B0-----:R-:W-:-:S07]  /*0ea0*/  FSEL R5, -R10, R10, !P0 ;  /* 0x0000000a0a057208 */ /* 0x001fce0004000100 */
.L_x_6:
[----:B------:R-:W-:Y:S05]  /*0eb0*/  BSYNC.RECONVERGENT B0 ;  /* 0x0000000000007941 */ /* 0x000fea0003800200 */
.L_x_5:
[----:B------:R-:W-:Y:S01]  /*0ec0*/  FMUL R3, R5, R5 ;  /* 0x0000000505037220 */ /* 0x000fe20000400000 */
[----:B------:R-:W-:Y:S01]  /*0ed0*/  LOP3.LUT R0, R6, 0x1, RZ, 0xc0, !PT ;  /* 0x0000000106007812 */ /* 0x000fe200078ec0ff */
[----:B------:R-:W-:Y:S02]  /*0ee0*/  IMAD.MOV.U32 R10, RZ, RZ, 0x3c0885e4 ;  /* 0x3c0885e4ff0a7424 */ /* 0x000fe400078e00ff */
[----:B------:R-:W-:Y:S01]  /*0ef0*/  FFMA R4, R3, R7, -0.0013887860113754868507 ;  /* 0xbab607ed03047423 */ /* 0x000fe20000000007 */
[----:B------:R-:W-:Y:S01]  /*0f00*/  ISETP.NE.U32.AND P0, PT, R0, 0x1, PT ;  /* 0x000000010000780c */ /* 0x000fe20003f05070 */
[----:B------:R-:W-:Y:S02]  /*0f10*/  VIADD R0, R6, 0x1 ;  /* 0x0000000106007836 */ /* 0x000fe40000000000 */
[----:B------:R-:W0:Y:S01]  /*0f20*/  LDC.64 R6, c[0x0][0x388] ;  /* 0x0000e200ff067b82 */ /* 0x000e220000000a00 */
[----:B------:R-:W-:Y:S01]  /*0f30*/  IMAD.MOV.U32 R9, RZ, RZ, 0x3e2aaaa8 ;  /* 0x3e2aaaa8ff097424 */ /* 0x000fe200078e00ff */
[----:B------:R-:W-:-:S02]  /*0f40*/  FSEL R4, R4, -0.00019574658654164522886, P0 ;  /* 0xb94d415304047808 */ /* 0x000fc40000000000 */
[----:B------:R-:W-:Y:S02]  /*0f50*/  FSEL R10, R10, 0.041666727513074874878, !P0 ;  /* 0x3d2aaabb0a0a7808 */ /* 0x000fe40004000000 */
[----:B------:R-:W-:Y:S02]  /*0f60*/  LOP3.LUT P1, RZ, R0, 0x2, RZ, 0xc0, !PT ;  /* 0x0000000200ff7812 */ /* 0x000fe4000782c0ff */
[----:B------:R-:W-:Y:S01]  /*0f70*/  FSEL R9, -R9, -0.4999999701976776123, !P0 ;  /* 0xbeffffff09097808 */ /* 0x000fe20004000100 */
[----:B------:R-:W-:Y:S01]  /*0f80*/  FFMA R4, R3, R4, R10 ;  /* 0x0000000403047223 */ /* 0x000fe2000000000a */
[----:B------:R-:W-:-:S03]  /*0f90*/  FSEL R0, R5, 1, !P0 ;  /* 0x3f80000005007808 */ /* 0x000fc60004000000 */
[C---:B------:R-:W-:Y:S02]  /*0fa0*/  FFMA R4, R3.reuse, R4, R9 ;  /* 0x0000000403047223 */ /* 0x040fe40000000009 */
[----:B------:R-:W-:-:S04]  /*0fb0*/  FFMA R3, R3, R0, RZ ;  /* 0x0000000003037223 */ /* 0x000fc800000000ff */
[----:B------:R-:W-:-:S04]  /*0fc0*/  FFMA R3, R3, R4, R0 ;  /* 0x0000000403037223 */ /* 0x000fc80000000000 */
[----:B------:R-:W-:Y:S01]  /*0fd0*/  @P1 FADD R3, RZ, -R3 ;  /* 0x80000003ff031221 */ /* 0x000fe20000000000 */
[----:B0-----:R-:W-:-:S04]  /*0fe0*/  IMAD.WIDE R6, R2, 0x4, R6 ;  /* 0x0000000402067825 */ /* 0x001fc800078e0206 */
[----:B------:R-:W-:-:S05]  /*0ff0*/  FMUL R3, R8, R3 ;  /* 0x0000000308037220 */ /* 0x000fca0000400000 */
[----:B------:R-:W-:Y:S01]  /*1000*/  STG.E desc[UR6][R6.64], R3 ;  /* 0x0000000306007986 */ /* 0x000fe2000c101906 */
[----:B------:R-:W-:Y:S05]  /*1010*/  EXIT ;  /* 0x000000000000794d */ /* 0x000fea0003800000 */
.L_x_10:
[----:B------:R-:W-:-:S00]  /*1020*/  BRA `(.L_x_10) ;  /* 0xfffffffc00fc7947 */ /* 0x000fc0000383ffff */
[----:B------:R-:W-:-:S00]  /*1030*/  NOP ;  /* 0x0000000000007918 */ /* 0x000fc00000000000 */
        /* <DEDUP_REMOVED lines=12> */
.L_x_11:


//--------------------- .nv.global.init           --------------------------
	.section	.nv.global.init,"aw",@progbits
	.align	4
.nv.global.init:
	.type		__cudart_i2opi_f,@object
	.size		__cudart_i2opi_f,(.L_0 - __cudart_i2opi_f)
__cudart_i2opi_f:
        /*0000*/ 	.byte	0x41, 0x90, 0x43, 0x3c, 0x99, 0x95, 0x62, 0xdb, 0xc0, 0xdd, 0x34, 0xf5, 0xd1, 0x57, 0x27, 0xfc
        /*0010*/ 	.byte	0x29, 0x15, 0x44, 0x4e, 0x6e, 0x83, 0xf9, 0xa2
.L_0:


//--------------------- .nv.shared.reserved.0     --------------------------
	.section	.nv.shared.reserved.0,"aw",@nobits
	.weak		__nv_reservedSMEM_offset_0_alias
	.size		__nv_reservedSMEM_offset_0_alias, 0, 64
	.other		__nv_reservedSMEM_offset_0_alias,@"STO_CUDA_RESERVED_SHARED STV_DEFAULT"
__nv_reservedSMEM_offset_0_alias:
	.zero		0
	.zero		64


//--------------------- .nv.constant0._Z7kernelBPfS_ --------------------------
	.section	.nv.constant0._Z7kernelBPfS_,"a",@progbits
	.sectionflags	@""
	.align	4
.nv.constant0._Z7kernelBPfS_:
	.zero		912


//--------------------- SYMBOLS --------------------------

	.type		.nv.reservedSmem.offset0,@object
	.size		.nv.reservedSmem.offset0,0x4
